//
// Generated by NVIDIA NVVM Compiler
//
// Compiler Build ID: CL-36424714
// Cuda compilation tools, release 13.0, V13.0.88
// Based on NVVM 20.0.0
//

.version 9.0
.target sm_100
.address_size 64

	// .globl	_Z15transpose_naivePKfPfii
// _ZZ15transpose_naivePKfPfiiE4tile has been demoted
// _ZZ16transpose_paddedPKfPfiiE4tile has been demoted

.visible .entry _Z15transpose_naivePKfPfii(
	.param .u64 .ptr .align 1 _Z15transpose_naivePKfPfii_param_0,
	.param .u64 .ptr .align 1 _Z15transpose_naivePKfPfii_param_1,
	.param .u32 _Z15transpose_naivePKfPfii_param_2,
	.param .u32 _Z15transpose_naivePKfPfii_param_3
)
{
	.reg .pred 	%p<6>;
	.reg .b32 	%r<25>;
	.reg .b32 	%f<3>;
	.reg .b64 	%rd<9>;
	// demoted variable
	.shared .align 4 .b8 _ZZ15transpose_naivePKfPfiiE4tile[4096];
	ld.param.u64 	%rd1, [_Z15transpose_naivePKfPfii_param_0];
	ld.param.u64 	%rd2, [_Z15transpose_naivePKfPfii_param_1];
	ld.param.u32 	%r5, [_Z15transpose_naivePKfPfii_param_2];
	ld.param.u32 	%r7, [_Z15transpose_naivePKfPfii_param_3];
	mov.u32 	%r8, %ctaid.x;
	shl.b32 	%r9, %r8, 5;
	mov.u32 	%r1, %tid.x;
	add.s32 	%r2, %r9, %r1;
	mov.u32 	%r10, %ctaid.y;
	shl.b32 	%r11, %r10, 5;
	mov.u32 	%r3, %tid.y;
	add.s32 	%r12, %r11, %r3;
	setp.lt.s32 	%p2, %r2, %r5;
	setp.lt.s32 	%p3, %r12, %r7;
	and.pred  	%p1, %p2, %p3;
	not.pred 	%p4, %p1;
	@%p4 bra 	$L__BB0_2;
	cvta.to.global.u64 	%rd3, %rd1;
	mad.lo.s32 	%r13, %r5, %r12, %r2;
	mul.wide.s32 	%rd4, %r13, 4;
	add.s64 	%rd5, %rd3, %rd4;
	ld.global.nc.f32 	%f1, [%rd5];
	shl.b32 	%r14, %r3, 7;
	mov.u32 	%r15, _ZZ15transpose_naivePKfPfiiE4tile;
	add.s32 	%r16, %r15, %r14;
	shl.b32 	%r17, %r1, 2;
	add.s32 	%r18, %r16, %r17;
	st.shared.f32 	[%r18], %f1;
$L__BB0_2:
	bar.sync 	0;
	@%p4 bra 	$L__BB0_4;
	shl.b32 	%r19, %r1, 7;
	mov.u32 	%r20, _ZZ15transpose_naivePKfPfiiE4tile;
	add.s32 	%r21, %r20, %r19;
	shl.b32 	%r22, %r3, 2;
	add.s32 	%r23, %r21, %r22;
	ld.shared.f32 	%f2, [%r23];
	mad.lo.s32 	%r24, %r7, %r2, %r12;
	cvta.to.global.u64 	%rd6, %rd2;
	mul.wide.s32 	%rd7, %r24, 4;
	add.s64 	%rd8, %rd6, %rd7;
	st.global.f32 	[%rd8], %f2;
$L__BB0_4:
	ret;

}
	// .globl	_Z16transpose_paddedPKfPfii
.visible .entry _Z16transpose_paddedPKfPfii(
	.param .u64 .ptr .align 1 _Z16transpose_paddedPKfPfii_param_0,
	.param .u64 .ptr .align 1 _Z16transpose_paddedPKfPfii_param_1,
	.param .u32 _Z16transpose_paddedPKfPfii_param_2,
	.param .u32 _Z16transpose_paddedPKfPfii_param_3
)
{
	.reg .pred 	%p<6>;
	.reg .b32 	%r<23>;
	.reg .b32 	%f<3>;
	.reg .b64 	%rd<9>;
	// demoted variable
	.shared .align 4 .b8 _ZZ16transpose_paddedPKfPfiiE4tile[4224];
	ld.param.u64 	%rd1, [_Z16transpose_paddedPKfPfii_param_0];
	ld.param.u64 	%rd2, [_Z16transpose_paddedPKfPfii_param_1];
	ld.param.u32 	%r5, [_Z16transpose_paddedPKfPfii_param_2];
	ld.param.u32 	%r7, [_Z16transpose_paddedPKfPfii_param_3];
	mov.u32 	%r8, %ctaid.x;
	shl.b32 	%r9, %r8, 5;
	mov.u32 	%r1, %tid.x;
	add.s32 	%r2, %r9, %r1;
	mov.u32 	%r10, %ctaid.y;
	shl.b32 	%r11, %r10, 5;
	mov.u32 	%r3, %tid.y;
	add.s32 	%r12, %r11, %r3;
	setp.lt.s32 	%p2, %r2, %r5;
	setp.lt.s32 	%p3, %r12, %r7;
	and.pred  	%p1, %p2, %p3;
	not.pred 	%p4, %p1;
	@%p4 bra 	$L__BB1_2;
	cvta.to.global.u64 	%rd3, %rd1;
	mad.lo.s32 	%r13, %r5, %r12, %r2;
	mul.wide.s32 	%rd4, %r13, 4;
	add.s64 	%rd5, %rd3, %rd4;
	ld.global.nc.f32 	%f1, [%rd5];
	mov.u32 	%r14, _ZZ16transpose_paddedPKfPfiiE4tile;
	mad.lo.s32 	%r15, %r3, 132, %r14;
	shl.b32 	%r16, %r1, 2;
	add.s32 	%r17, %r15, %r16;
	st.shared.f32 	[%r17], %f1;
$L__BB1_2:
	bar.sync 	0;
	@%p4 bra 	$L__BB1_4;
	mov.u32 	%r18, _ZZ16transpose_paddedPKfPfiiE4tile;
	mad.lo.s32 	%r19, %r1, 132, %r18;
	shl.b32 	%r20, %r3, 2;
	add.s32 	%r21, %r19, %r20;
	ld.shared.f32 	%f2, [%r21];
	mad.lo.s32 	%r22, %r7, %r2, %r12;
	cvta.to.global.u64 	%rd6, %rd2;
	mul.wide.s32 	%rd7, %r22, 4;
	add.s64 	%rd8, %rd6, %rd7;
	st.global.f32 	[%rd8], %f2;
$L__BB1_4:
	ret;

}


// ===== COMPILED SASS (sm_100) =====

	.target	sm_100

	.elftype	@"ET_EXEC"


//--------------------- .note.nv.tkinfo           --------------------------
	.section	.note.nv.tkinfo,"",@"SHT_NOTE"
	.sectionflags	@"SHF_NOTE_NV_TKINFO"
	.tkinfo
        /*0018*/ 	.word	0x00000002
        /*0030*/ 	.string	""
        /*0030*/ 	.string	"ptxas"
        /*0030*/ 	.string	"Cuda compilation tools, release 13.0, V13.0.88"
        /*0030*/ 	.string	"Build cuda_13.0.r13.0/compiler.36424714_0"
        /*0030*/ 	.string	"-arch sm_100 -m 64 "



//--------------------- .note.nv.cuinfo           --------------------------
	.section	.note.nv.cuinfo,"",@"SHT_NOTE"
	.sectionflags	@"SHF_NOTE_NV_CUINFO"
        /*0018*/ 	.short	0x0002
        /*001a*/ 	.short	0x0064
        /*001c*/ 	.short	0x0082
	.zero		2


//--------------------- .nv.info                  --------------------------
	.section	.nv.info,"",@"SHT_CUDA_INFO"
	.align	4


	//----- nvinfo : EIATTR_REGCOUNT
	.align		4
        /*0000*/ 	.byte	0x04, 0x2f
        /*0002*/ 	.short	(.L_1 - .L_0)
	.align		4
.L_0:
        /*0004*/ 	.word	index@(_Z15transpose_naivePKfPfii)
        /*0008*/ 	.word	0x0000000c


	//----- nvinfo : EIATTR_FRAME_SIZE
	.align		4
.L_1:
        /*000c*/ 	.byte	0x04, 0x11
        /*000e*/ 	.short	(.L_3 - .L_2)
	.align		4
.L_2:
        /*0010*/ 	.word	index@(_Z15transpose_naivePKfPfii)
        /*0014*/ 	.word	0x00000000


	//----- nvinfo : EIATTR_REGCOUNT
	.align		4
.L_3:
        /*0018*/ 	.byte	0x04, 0x2f
        /*001a*/ 	.short	(.L_5 - .L_4)
	.align		4
.L_4:
        /*001c*/ 	.word	index@(_Z16transpose_paddedPKfPfii)
        /*0020*/ 	.word	0x0000000e


	//----- nvinfo : EIATTR_FRAME_SIZE
	.align		4
.L_5:
        /*0024*/ 	.byte	0x04, 0x11
        /*0026*/ 	.short	(.L_7 - .L_6)
	.align		4
.L_6:
        /*0028*/ 	.word	index@(_Z16transpose_paddedPKfPfii)
        /*002c*/ 	.word	0x00000000


	//----- nvinfo : EIATTR_MIN_STACK_SIZE
	.align		4
.L_7:
        /*0030*/ 	.byte	0x04, 0x12
        /*0032*/ 	.short	(.L_9 - .L_8)
	.align		4
.L_8:
        /*0034*/ 	.word	index@(_Z16transpose_paddedPKfPfii)
        /*0038*/ 	.word	0x00000000


	//----- nvinfo : EIATTR_MIN_STACK_SIZE
	.align		4
.L_9:
        /*003c*/ 	.byte	0x04, 0x12
        /*003e*/ 	.short	(.L_11 - .L_10)
	.align		4
.L_10:
        /*0040*/ 	.word	index@(_Z15transpose_naivePKfPfii)
        /*0044*/ 	.word	0x00000000
.L_11:


//--------------------- .nv.compat                --------------------------
	.section	.nv.compat,"",@"SHT_CUDA_COMPAT_INFO"
	.align	4
        /*0000*/ 	.byte	0x02, 0x09, 0x00, 0x00, 0x02, 0x02, 0x01, 0x00, 0x02, 0x05, 0x05, 0x00, 0x03, 0x07, 0x01, 0x01
        /*0010*/ 	.byte	0x02, 0x03, 0x00, 0x00, 0x02, 0x06, 0x01, 0x00, 0x04, 0x0b, 0x08, 0x00, 0x09, 0x00, 0x00, 0x00
        /*0020*/ 	.byte	0x00, 0x00, 0x00, 0x00


//--------------------- .nv.info._Z16transpose_paddedPKfPfii --------------------------
	.section	.nv.info._Z16transpose_paddedPKfPfii,"",@"SHT_CUDA_INFO"
	.sectionflags	@""
	.align	4


	//----- nvinfo : EIATTR_CUDA_API_VERSION
	.align		4
        /*0000*/ 	.byte	0x04, 0x37
        /*0002*/ 	.short	(.L_13 - .L_12)
.L_12:
        /*0004*/ 	.word	0x00000082


	//----- nvinfo : EIATTR_KPARAM_INFO
	.align		4
.L_13:
        /*0008*/ 	.byte	0x04, 0x17
        /*000a*/ 	.short	(.L_15 - .L_14)
.L_14:
        /*000c*/ 	.word	0x00000000
        /*0010*/ 	.short	0x0003
        /*0012*/ 	.short	0x0014
        /*0014*/ 	.byte	0x00, 0xf0, 0x11, 0x00


	//----- nvinfo : EIATTR_KPARAM_INFO
	.align		4
.L_15:
        /*0018*/ 	.byte	0x04, 0x17
        /*001a*/ 	.short	(.L_17 - .L_16)
.L_16:
        /*001c*/ 	.word	0x00000000
        /*0020*/ 	.short	0x0002
        /*0022*/ 	.short	0x0010
        /*0024*/ 	.byte	0x00, 0xf0, 0x11, 0x00


	//----- nvinfo : EIATTR_KPARAM_INFO
	.align		4
.L_17:
        /*0028*/ 	.byte	0x04, 0x17
        /*002a*/ 	.short	(.L_19 - .L_18)
.L_18:
        /*002c*/ 	.word	0x00000000
        /*0030*/ 	.short	0x0001
        /*0032*/ 	.short	0x0008
        /*0034*/ 	.byte	0x00, 0xf5, 0x21, 0x00


	//----- nvinfo : EIATTR_KPARAM_INFO
	.align		4
.L_19:
        /*0038*/ 	.byte	0x04, 0x17
        /*003a*/ 	.short	(.L_21 - .L_20)
.L_20:
        /*003c*/ 	.word	0x00000000
        /*0040*/ 	.short	0x0000
        /*0042*/ 	.short	0x0000
        /*0044*/ 	.byte	0x00, 0xf5, 0x21, 0x00


	//----- nvinfo : EIATTR_SPARSE_MMA_MASK
	.align		4
.L_21:
        /*0048*/ 	.byte	0x03, 0x50
        /*004a*/ 	.short	0x0000


	//----- nvinfo : EIATTR_MAXREG_COUNT
	.align		4
        /*004c*/ 	.byte	0x03, 0x1b
        /*004e*/ 	.short	0x00ff


	//----- nvinfo : EIATTR_NUM_BARRIERS
	.align		4
        /*0050*/ 	.byte	0x02, 0x4c
        /*0052*/ 	.byte	0x01
	.zero		1


	//----- nvinfo : EIATTR_MERCURY_ISA_VERSION
	.align		4
        /*0054*/ 	.byte	0x03, 0x5f
        /*0056*/ 	.short	0x0101


	//----- nvinfo : EIATTR_VRC_CTA_INIT_COUNT
	.align		4
        /*0058*/ 	.byte	0x02, 0x4a
	.zero		1
	.zero		1


	//----- nvinfo : EIATTR_EXIT_INSTR_OFFSETS
	.align		4
        /*005c*/ 	.byte	0x04, 0x1c
        /*005e*/ 	.short	(.L_23 - .L_22)


	//   ....[0]....
.L_22:
        /*0060*/ 	.word	0x00000190


	//   ....[1]....
        /*0064*/ 	.word	0x00000240


	//----- nvinfo : EIATTR_CRS_STACK_SIZE
	.align		4
.L_23:
        /*0068*/ 	.byte	0x04, 0x1e
        /*006a*/ 	.short	(.L_25 - .L_24)
.L_24:
        /*006c*/ 	.word	0x00000000


	//----- nvinfo : EIATTR_CBANK_PARAM_SIZE
	.align		4
.L_25:
        /*0070*/ 	.byte	0x03, 0x19
        /*0072*/ 	.short	0x0018


	//----- nvinfo : EIATTR_PARAM_CBANK
	.align		4
        /*0074*/ 	.byte	0x04, 0x0a
        /*0076*/ 	.short	(.L_27 - .L_26)
	.align		4
.L_26:
        /*0078*/ 	.word	index@(.nv.constant0._Z16transpose_paddedPKfPfii)
        /*007c*/ 	.short	0x0380
        /*007e*/ 	.short	0x0018


	//----- nvinfo : EIATTR_SW_WAR
	.align		4
.L_27:
        /*0080*/ 	.byte	0x04, 0x36
        /*0082*/ 	.short	(.L_29 - .L_28)
.L_28:
        /*0084*/ 	.word	0x00000008
.L_29:


//--------------------- .nv.info._Z15transpose_naivePKfPfii --------------------------
	.section	.nv.info._Z15transpose_naivePKfPfii,"",@"SHT_CUDA_INFO"
	.sectionflags	@""
	.align	4


	//----- nvinfo : EIATTR_CUDA_API_VERSION
	.align		4
        /*0000*/ 	.byte	0x04, 0x37
        /*0002*/ 	.short	(.L_31 - .L_30)
.L_30:
        /*0004*/ 	.word	0x00000082


	//----- nvinfo : EIATTR_KPARAM_INFO
	.align		4
.L_31:
        /*0008*/ 	.byte	0x04, 0x17
        /*000a*/ 	.short	(.L_33 - .L_32)
.L_32:
        /*000c*/ 	.word	0x00000000
        /*0010*/ 	.short	0x0003
        /*0012*/ 	.short	0x0014
        /*0014*/ 	.byte	0x00, 0xf0, 0x11, 0x00


	//----- nvinfo : EIATTR_KPARAM_INFO
	.align		4
.L_33:
        /*0018*/ 	.byte	0x04, 0x17
        /*001a*/ 	.short	(.L_35 - .L_34)
.L_34:
        /*001c*/ 	.word	0x00000000
        /*0020*/ 	.short	0x0002
        /*0022*/ 	.short	0x0010
        /*0024*/ 	.byte	0x00, 0xf0, 0x11, 0x00


	//----- nvinfo : EIATTR_KPARAM_INFO
	.align		4
.L_35:
        /*0028*/ 	.byte	0x04, 0x17
        /*002a*/ 	.short	(.L_37 - .L_36)
.L_36:
        /*002c*/ 	.word	0x00000000
        /*0030*/ 	.short	0x0001
        /*0032*/ 	.short	0x0008
        /*0034*/ 	.byte	0x00, 0xf5, 0x21, 0x00


	//----- nvinfo : EIATTR_KPARAM_INFO
	.align		4
.L_37:
        /*0038*/ 	.byte	0x04, 0x17
        /*003a*/ 	.short	(.L_39 - .L_38)
.L_38:
        /*003c*/ 	.word	0x00000000
        /*0040*/ 	.short	0x0000
        /*0042*/ 	.short	0x0000
        /*0044*/ 	.byte	0x00, 0xf5, 0x21, 0x00


	//----- nvinfo : EIATTR_SPARSE_MMA_MASK
	.align		4
.L_39:
        /*0048*/ 	.byte	0x03, 0x50
        /*004a*/ 	.short	0x0000


	//----- nvinfo : EIATTR_MAXREG_COUNT
	.align		4
        /*004c*/ 	.byte	0x03, 0x1b
        /*004e*/ 	.short	0x00ff


	//----- nvinfo : EIATTR_NUM_BARRIERS
	.align		4
        /*0050*/ 	.byte	0x02, 0x4c
        /*0052*/ 	.byte	0x01
	.zero		1


	//----- nvinfo : EIATTR_MERCURY_ISA_VERSION
	.align		4
        /*0054*/ 	.byte	0x03, 0x5f
        /*0056*/ 	.short	0x0101


	//----- nvinfo : EIATTR_VRC_CTA_INIT_COUNT
	.align		4
        /*0058*/ 	.byte	0x02, 0x4a
	.zero		1
	.zero		1


	//----- nvinfo : EIATTR_EXIT_INSTR_OFFSETS
	.align		4
        /*005c*/ 	.byte	0x04, 0x1c
        /*005e*/ 	.short	(.L_41 - .L_40)


	//   ....[0]....
.L_40:
        /*0060*/ 	.word	0x00000190


	//   ....[1]....
        /*0064*/ 	.word	0x00000240


	//----- nvinfo : EIATTR_CRS_STACK_SIZE
	.align		4
.L_41:
        /*0068*/ 	.byte	0x04, 0x1e
        /*006a*/ 	.short	(.L_43 - .L_42)
.L_42:
        /*006c*/ 	.word	0x00000000


	//----- nvinfo : EIATTR_CBANK_PARAM_SIZE
	.align		4
.L_43:
        /*0070*/ 	.byte	0x03, 0x19
        /*0072*/ 	.short	0x0018


	//----- nvinfo : EIATTR_PARAM_CBANK
	.align		4
        /*0074*/ 	.byte	0x04, 0x0a
        /*0076*/ 	.short	(.L_45 - .L_44)
	.align		4
.L_44:
        /*0078*/ 	.word	index@(.nv.constant0._Z15transpose_naivePKfPfii)
        /*007c*/ 	.short	0x0380
        /*007e*/ 	.short	0x0018


	//----- nvinfo : EIATTR_SW_WAR
	.align		4
.L_45:
        /*0080*/ 	.byte	0x04, 0x36
        /*0082*/ 	.short	(.L_47 - .L_46)
.L_46:
        /*0084*/ 	.word	0x00000008
.L_47:


//--------------------- .nv.callgraph             --------------------------
	.section	.nv.callgraph,"",@"SHT_CUDA_CALLGRAPH"
	.align	4
	.sectionentsize	8
	.align		4
        /*0000*/ 	.word	0x00000000
	.align		4
        /*0004*/ 	.word	0xffffffff
	.align		4
        /*0008*/ 	.word	0x00000000
	.align		4
        /*000c*/ 	.word	0xfffffffe
	.align		4
        /*0010*/ 	.word	0x00000000
	.align		4
        /*0014*/ 	.word	0xfffffffd
	.align		4
        /*0018*/ 	.word	0x00000000
	.align		4
        /*001c*/ 	.word	0xfffffffc


//--------------------- .text._Z16transpose_paddedPKfPfii --------------------------
	.section	.text._Z16transpose_paddedPKfPfii,"ax",@progbits
	.align	128
        .global         _Z16transpose_paddedPKfPfii
        .type           _Z16transpose_paddedPKfPfii,@function
        .size           _Z16transpose_paddedPKfPfii,(.L_x_6 - _Z16transpose_paddedPKfPfii)
        .other          _Z16transpose_paddedPKfPfii,@"STO_CUDA_ENTRY STV_DEFAULT"
_Z16transpose_paddedPKfPfii:
.text._Z16transpose_paddedPKfPfii:
[----:B------:R-:W-:Y:S01]  /*0000*/  LDC R1, c[0x0][0x37c] ;  /* 0x0000df00ff017b82 */ /* 0x000fe20000000800 */
[----:B------:R-:W0:Y:S01]  /*0010*/  S2R R5, SR_CTAID.Y ;  /* 0x0000000000057919 */ /* 0x000e220000002600 */
[----:B------:R-:W1:Y:S01]  /*0020*/  LDCU.64 UR6, c[0x0][0x390] ;  /* 0x00007200ff0677ac */ /* 0x000e620008000a00 */
[----:B------:R-:W-:Y:S01]  /*0030*/  BSSY.RECONVERGENT B0, `(.L_x_0) ;  /* 0x0000014000007945 */ /* 0x000fe20003800200 */
[----:B------:R-:W0:Y:S01]  /*0040*/  S2R R11, SR_TID.Y ;  /* 0x00000000000b7919 */ /* 0x000e220000002200 */
[----:B------:R-:W2:Y:S01]  /*0050*/  LDCU.64 UR4, c[0x0][0x358] ;  /* 0x00006b00ff0477ac */ /* 0x000ea20008000a00 */
[----:B------:R-:W3:Y:S01]  /*0060*/  S2R R0, SR_CTAID.X ;  /* 0x0000000000007919 */ /* 0x000ee20000002500 */
[----:B------:R-:W3:Y:S01]  /*0070*/  S2R R9, SR_TID.X ;  /* 0x0000000000097919 */ /* 0x000ee20000002100 */
[----:B0-----:R-:W-:-:S05]  /*0080*/  IMAD R5, R5, 0x20, R11 ;  /* 0x0000002005057824 */ /* 0x001fca00078e020b */
[----:B-1----:R-:W-:Y:S01]  /*0090*/  ISETP.GE.AND P0, PT, R5, UR7, PT ;  /* 0x0000000705007c0c */ /* 0x002fe2000bf06270 */
[----:B---3--:R-:W-:-:S05]  /*00a0*/  IMAD R0, R0, 0x20, R9 ;  /* 0x0000002000007824 */ /* 0x008fca00078e0209 */
[----:B------:R-:W-:-:S13]  /*00b0*/  ISETP.LT.AND P0, PT, R0, UR6, !P0 ;  /* 0x0000000600007c0c */ /* 0x000fda000c701270 */
[----:B--2---:R-:W-:Y:S05]  /*00c0*/  @!P0 BRA `(.L_x_1) ;  /* 0x0000000000288947 */ /* 0x004fea0003800000 */
[----:B------:R-:W0:Y:S01]  /*00d0*/  LDC.64 R2, c[0x0][0x380] ;  /* 0x0000e000ff027b82 */ /* 0x000e220000000a00 */
[----:B------:R-:W-:-:S04]  /*00e0*/  IMAD R7, R5, UR6, R0 ;  /* 0x0000000605077c24 */ /* 0x000fc8000f8e0200 */
[----:B0-----:R-:W-:-:S06]  /*00f0*/  IMAD.WIDE R2, R7, 0x4, R2 ;  /* 0x0000000407027825 */ /* 0x001fcc00078e0202 */
[----:B------:R-:W2:Y:S01]  /*0100*/  LDG.E.CONSTANT R2, desc[UR4][R2.64] ;  /* 0x0000000402027981 */ /* 0x000ea2000c1e9900 */
[----:B------:R-:W-:Y:S01]  /*0110*/  MOV R4, 0x400 ;  /* 0x0000040000047802 */ /* 0x000fe20000000f00 */
[----:B------:R-:W0:Y:S03]  /*0120*/  S2R R7, SR_CgaCtaId ;  /* 0x0000000000077919 */ /* 0x000e260000008800 */
[----:B0-----:R-:W-:-:S05]  /*0130*/  LEA R4, R7, R4, 0x18 ;  /* 0x0000000407047211 */ /* 0x001fca00078ec0ff */
[----:B------:R-:W-:-:S05]  /*0140*/  IMAD R4, R11, 0x84, R4 ;  /* 0x000000840b047824 */ /* 0x000fca00078e0204 */
[----:B------:R-:W-:-:S05]  /*0150*/  LEA R7, R9, R4, 0x2 ;  /* 0x0000000409077211 */ /* 0x000fca00078e10ff */
[----:B--2---:R0:W-:Y:S02]  /*0160*/  STS [R7], R2 ;  /* 0x0000000207007388 */ /* 0x0041e40000000800 */
.L_x_1:
[----:B------:R-:W-:Y:S05]  /*0170*/  BSYNC.RECONVERGENT B0 ;  /* 0x0000000000007941 */ /* 0x000fea0003800200 */
.L_x_0:
[----:B------:R-:W-:Y:S06]  /*0180*/  BAR.SYNC.DEFER_BLOCKING 0x0 ;  /* 0x0000000000007b1d */ /* 0x000fec0000010000 */
[----:B------:R-:W-:Y:S05]  /*0190*/  @!P0 EXIT ;  /* 0x000000000000894d */ /* 0x000fea0003800000 */
[----:B------:R-:W1:Y:S01]  /*01a0*/  S2R R3, SR_CgaCtaId ;  /* 0x0000000000037919 */ /* 0x000e620000008800 */
[----:B0-----:R-:W-:Y:S01]  /*01b0*/  MOV R2, 0x400 ;  /* 0x0000040000027802 */ /* 0x001fe20000000f00 */
[----:B------:R-:W-:-:S03]  /*01c0*/  IMAD R5, R0, UR7, R5 ;  /* 0x0000000700057c24 */ /* 0x000fc6000f8e0205 */
[----:B-1----:R-:W-:-:S05]  /*01d0*/  LEA R2, R3, R2, 0x18 ;  /* 0x0000000203027211 */ /* 0x002fca00078ec0ff */
[----:B------:R-:W-:-:S05]  /*01e0*/  IMAD R2, R9, 0x84, R2 ;  /* 0x0000008409027824 */ /* 0x000fca00078e0202 */
[----:B------:R-:W-:Y:S02]  /*01f0*/  LEA R4, R11, R2, 0x2 ;  /* 0x000000020b047211 */ /* 0x000fe400078e10ff */
[----:B------:R-:W0:Y:S03]  /*0200*/  LDC.64 R2, c[0x0][0x388] ;  /* 0x0000e200ff027b82 */ /* 0x000e260000000a00 */
[----:B------:R-:W1:Y:S01]  /*0210*/  LDS R7, [R4] ;  /* 0x0000000004077984 */ /* 0x000e620000000800 */
[----:B0-----:R-:W-:-:S05]  /*0220*/  IMAD.WIDE R2, R5, 0x4, R2 ;  /* 0x0000000405027825 */ /* 0x001fca00078e0202 */
[----:B-1----:R-:W-:Y:S01]  /*0230*/  STG.E desc[UR4][R2.64], R7 ;  /* 0x0000000702007986 */ /* 0x002fe2000c101904 */
[----:B------:R-:W-:Y:S05]  /*0240*/  EXIT ;  /* 0x000000000000794d */ /* 0x000fea0003800000 */
.L_x_2:
[----:B------:R-:W-:-:S00]  /*0250*/  BRA `(.L_x_2) ;  /* 0xfffffffc00fc7947 */ /* 0x000fc0000383ffff */
[----:B------:R-:W-:-:S00]  /*0260*/  NOP ;  /* 0x0000000000007918 */ /* 0x000fc00000000000 */
        /* <DEDUP_REMOVED lines=9> */
.L_x_6:


//--------------------- .text._Z15transpose_naivePKfPfii --------------------------
	.section	.text._Z15transpose_naivePKfPfii,"ax",@progbits
	.align	128
        .global         _Z15transpose_naivePKfPfii
        .type           _Z15transpose_naivePKfPfii,@function
        .size           _Z15transpose_naivePKfPfii,(.L_x_7 - _Z15transpose_naivePKfPfii)
        .other          _Z15transpose_naivePKfPfii,@"STO_CUDA_ENTRY STV_DEFAULT"
_Z15transpose_naivePKfPfii:
.text._Z15transpose_naivePKfPfii:
        /* <DEDUP_REMOVED lines=17> */
[----:B------:R-:W0:Y:S01]  /*0110*/  S2UR UR5, SR_CgaCtaId ;  /* 0x00000000000579c3 */ /* 0x000e220000008800 */
[----:B------:R-:W-:Y:S02]  /*0120*/  UMOV UR4, 0x400 ;  /* 0x0000040000047882 */ /* 0x000fe40000000000 */
[----:B0-----:R-:W-:-:S06]  /*0130*/  ULEA UR4, UR5, UR4, 0x18 ;  /* 0x0000000405047291 */ /* 0x001fcc000f8ec0ff */
[----:B------:R-:W-:-:S04]  /*0140*/  LEA R4, R6, UR4, 0x7 ;  /* 0x0000000406047c11 */ /* 0x000fc8000f8e38ff */
[----:B------:R-:W-:-:S05]  /*0150*/  LEA R7, R9, R4, 0x2 ;  /* 0x0000000409077211 */ /* 0x000fca00078e10ff */
[----:B--2---:R0:W-:Y:S02]  /*0160*/  STS [R7], R2 ;  /* 0x0000000207007388 */ /* 0x0041e40000000800 */
.L_x_4:
[----:B------:R-:W-:Y:S05]  /*0170*/  BSYNC.RECONVERGENT B0 ;  /* 0x0000000000007941 */ /* 0x000fea0003800200 */
.L_x_3:
[----:B------:R-:W-:Y:S06]  /*0180*/  BAR.SYNC.DEFER_BLOCKING 0x0 ;  /* 0x0000000000007b1d */ /* 0x000fec0000010000 */
[----:B------:R-:W-:Y:S05]  /*0190*/  @!P0 EXIT ;  /* 0x000000000000894d */ /* 0x000fea0003800000 */
[----:B------:R-:W1:Y:S01]  /*01a0*/  S2UR UR5, SR_CgaCtaId ;  /* 0x00000000000579c3 */ /* 0x000e620000008800 */
[----:B------:R-:W-:Y:S01]  /*01b0*/  UMOV UR4, 0x400 ;  /* 0x0000040000047882 */ /* 0x000fe20000000000 */
[----:B------:R-:W-:Y:S01]  /*01c0*/  IMAD R5, R0, UR9, R5 ;  /* 0x0000000900057c24 */ /* 0x000fe2000f8e0205 */
[----:B-1----:R-:W-:-:S06]  /*01d0*/  ULEA UR4, UR5, UR4, 0x18 ;  /* 0x0000000405047291 */ /* 0x002fcc000f8ec0ff */
[----:B0-----:R-:W-:-:S04]  /*01e0*/  LEA R2, R9, UR4, 0x7 ;  /* 0x0000000409027c11 */ /* 0x001fc8000f8e38ff */
[----:B------:R-:W-:Y:S02]  /*01f0*/  LEA R4, R6, R2, 0x2 ;  /* 0x0000000206047211 */ /* 0x000fe400078e10ff */
[----:B------:R-:W0:Y:S03]  /*0200*/  LDC.64 R2, c[0x0][0x388] ;  /* 0x0000e200ff027b82 */ /* 0x000e260000000a00 */
[----:B------:R-:W1:Y:S01]  /*0210*/  LDS R7, [R4] ;  /* 0x0000000004077984 */ /* 0x000e620000000800 */
[----:B0-----:R-:W-:-:S05]  /*0220*/  IMAD.WIDE R2, R5, 0x4, R2 ;  /* 0x0000000405027825 */ /* 0x001fca00078e0202 */
[----:B-1----:R-:W-:Y:S01]  /*0230*/  STG.E desc[UR6][R2.64], R7 ;  /* 0x0000000702007986 */ /* 0x002fe2000c101906 */
[----:B------:R-:W-:Y:S05]  /*0240*/  EXIT ;  /* 0x000000000000794d */ /* 0x000fea0003800000 */
.L_x_5:
        /* <DEDUP_REMOVED lines=11> */
.L_x_7:


//--------------------- .nv.shared._Z16transpose_paddedPKfPfii --------------------------
	.section	.nv.shared._Z16transpose_paddedPKfPfii,"aw",@nobits
	.sectionflags	@""
	.align	4
.nv.shared._Z16transpose_paddedPKfPfii:
	.zero		5248


//--------------------- .nv.shared.reserved.0     --------------------------
	.section	.nv.shared.reserved.0,"aw",@nobits
	.weak		__nv_reservedSMEM_offset_0_alias
	.size		__nv_reservedSMEM_offset_0_alias, 0, 64
	.other		__nv_reservedSMEM_offset_0_alias,@"STO_CUDA_RESERVED_SHARED STV_DEFAULT"
__nv_reservedSMEM_offset_0_alias:
	.zero		0
	.zero		64


//--------------------- .nv.shared._Z15transpose_naivePKfPfii --------------------------
	.section	.nv.shared._Z15transpose_naivePKfPfii,"aw",@nobits
	.sectionflags	@""
	.align	4
.nv.shared._Z15transpose_naivePKfPfii:
	.zero		5120


//--------------------- .nv.constant0._Z16transpose_paddedPKfPfii --------------------------
	.section	.nv.constant0._Z16transpose_paddedPKfPfii,"a",@progbits
	.sectionflags	@""
	.align	4
.nv.constant0._Z16transpose_paddedPKfPfii:
	.zero		920


//--------------------- .nv.constant0._Z15transpose_naivePKfPfii --------------------------
	.section	.nv.constant0._Z15transpose_naivePKfPfii,"a",@progbits
	.sectionflags	@""
	.align	4
.nv.constant0._Z15transpose_naivePKfPfii:
	.zero		920


//--------------------- SYMBOLS --------------------------

	.type		.nv.reservedSmem.offset0,@object
	.size		.nv.reservedSmem.offset0,0x4
	.type		.nv.reservedSmem.cap,@object
	.size		.nv.reservedSmem.cap,0x4
